//
// Generated by NVIDIA NVVM Compiler
//
// Compiler Build ID: CL-36424714
// Cuda compilation tools, release 13.0, V13.0.88
// Based on NVVM 20.0.0
//

.version 9.0
.target sm_100
.address_size 64

	// .globl	_Z11firstKernalv
.extern .func  (.param .b32 func_retval0) vprintf
(
	.param .b64 vprintf_param_0,
	.param .b64 vprintf_param_1
)
;
.global .align 1 .b8 $str[22] = {70, 105, 114, 115, 116, 32, 107, 101, 114, 110, 97, 108, 32, 114, 117, 110, 110, 105, 110, 103, 10};
.global .align 1 .b8 $str$1[23] = {83, 101, 99, 111, 110, 100, 32, 107, 101, 114, 110, 97, 108, 32, 114, 117, 110, 110, 105, 110, 103, 10};

.visible .entry _Z11firstKernalv()
{
	.reg .b32 	%r<3>;
	.reg .b64 	%rd<3>;

	mov.u64 	%rd1, $str;
	cvta.global.u64 	%rd2, %rd1;
	{ // callseq 0, 0
	.param .b64 param0;
	st.param.b64 	[param0], %rd2;
	.param .b64 param1;
	st.param.b64 	[param1], 0;
	.param .b32 retval0;
	call.uni (retval0), 
	vprintf, 
	(
	param0, 
	param1
	);
	ld.param.b32 	%r1, [retval0];
	} // callseq 0
	ret;

}
	// .globl	_Z12secondKernalv
.visible .entry _Z12secondKernalv()
{
	.reg .b32 	%r<3>;
	.reg .b64 	%rd<3>;

	mov.u64 	%rd1, $str$1;
	cvta.global.u64 	%rd2, %rd1;
	{ // callseq 1, 0
	.param .b64 param0;
	st.param.b64 	[param0], %rd2;
	.param .b64 param1;
	st.param.b64 	[param1], 0;
	.param .b32 retval0;
	call.uni (retval0), 
	vprintf, 
	(
	param0, 
	param1
	);
	ld.param.b32 	%r1, [retval0];
	} // callseq 1
	ret;

}


// ===== COMPILED SASS (sm_100) =====

	.target	sm_100

	.elftype	@"ET_EXEC"


//--------------------- .note.nv.tkinfo           --------------------------
	.section	.note.nv.tkinfo,"",@"SHT_NOTE"
	.sectionflags	@"SHF_NOTE_NV_TKINFO"
	.tkinfo
        /*0018*/ 	.word	0x00000002
        /*0030*/ 	.string	""
        /*0030*/ 	.string	"ptxas"
        /*0030*/ 	.string	"Cuda compilation tools, release 13.0, V13.0.88"
        /*0030*/ 	.string	"Build cuda_13.0.r13.0/compiler.36424714_0"
        /*0030*/ 	.string	"-arch sm_100 -m 64 "



//--------------------- .note.nv.cuinfo           --------------------------
	.section	.note.nv.cuinfo,"",@"SHT_NOTE"
	.sectionflags	@"SHF_NOTE_NV_CUINFO"
        /*0018*/ 	.short	0x0002
        /*001a*/ 	.short	0x0064
        /*001c*/ 	.short	0x0082
	.zero		2


//--------------------- .nv.info                  --------------------------
	.section	.nv.info,"",@"SHT_CUDA_INFO"
	.align	4


	//----- nvinfo : EIATTR_REGCOUNT
	.align		4
        /*0000*/ 	.byte	0x04, 0x2f
        /*0002*/ 	.short	(.L_3 - .L_2)
	.align		4
.L_2:
        /*0004*/ 	.word	index@(_Z11firstKernalv)
        /*0008*/ 	.word	0x00000018


	//----- nvinfo : EIATTR_FRAME_SIZE
	.align		4
.L_3:
        /*000c*/ 	.byte	0x04, 0x11
        /*000e*/ 	.short	(.L_5 - .L_4)
	.align		4
.L_4:
        /*0010*/ 	.word	index@(_Z11firstKernalv)
        /*0014*/ 	.word	0x00000000


	//----- nvinfo : EIATTR_REGCOUNT
	.align		4
.L_5:
        /*0018*/ 	.byte	0x04, 0x2f
        /*001a*/ 	.short	(.L_7 - .L_6)
	.align		4
.L_6:
        /*001c*/ 	.word	index@(_Z12secondKernalv)
        /*0020*/ 	.word	0x00000018


	//----- nvinfo : EIATTR_FRAME_SIZE
	.align		4
.L_7:
        /*0024*/ 	.byte	0x04, 0x11
        /*0026*/ 	.short	(.L_9 - .L_8)
	.align		4
.L_8:
        /*0028*/ 	.word	index@(_Z12secondKernalv)
        /*002c*/ 	.word	0x00000000


	//----- nvinfo : EIATTR_MIN_STACK_SIZE
	.align		4
.L_9:
        /*0030*/ 	.byte	0x04, 0x12
        /*0032*/ 	.short	(.L_11 - .L_10)
	.align		4
.L_10:
        /*0034*/ 	.word	index@(_Z12secondKernalv)
        /*0038*/ 	.word	0x00000000


	//----- nvinfo : EIATTR_MIN_STACK_SIZE
	.align		4
.L_11:
        /*003c*/ 	.byte	0x04, 0x12
        /*003e*/ 	.short	(.L_13 - .L_12)
	.align		4
.L_12:
        /*0040*/ 	.word	index@(_Z11firstKernalv)
        /*0044*/ 	.word	0x00000000
.L_13:


//--------------------- .nv.compat                --------------------------
	.section	.nv.compat,"",@"SHT_CUDA_COMPAT_INFO"
	.align	4
        /*0000*/ 	.byte	0x02, 0x09, 0x00, 0x00, 0x02, 0x02, 0x01, 0x00, 0x02, 0x05, 0x05, 0x00, 0x03, 0x07, 0x01, 0x01
        /*0010*/ 	.byte	0x02, 0x03, 0x00, 0x00, 0x02, 0x06, 0x01, 0x00, 0x04, 0x0b, 0x08, 0x00, 0x09, 0x00, 0x00, 0x00
        /*0020*/ 	.byte	0x00, 0x00, 0x00, 0x00


//--------------------- .nv.info._Z12secondKernalv --------------------------
	.section	.nv.info._Z12secondKernalv,"",@"SHT_CUDA_INFO"
	.sectionflags	@""
	.align	4


	//----- nvinfo : EIATTR_CUDA_API_VERSION
	.align		4
        /*0000*/ 	.byte	0x04, 0x37
        /*0002*/ 	.short	(.L_15 - .L_14)
.L_14:
        /*0004*/ 	.word	0x00000082


	//----- nvinfo : EIATTR_SPARSE_MMA_MASK
	.align		4
.L_15:
        /*0008*/ 	.byte	0x03, 0x50
        /*000a*/ 	.short	0x0000


	//----- nvinfo : EIATTR_MAXREG_COUNT
	.align		4
        /*000c*/ 	.byte	0x03, 0x1b
        /*000e*/ 	.short	0x00ff


	//----- nvinfo : EIATTR_EXTERNS
	.align		4
        /*0010*/ 	.byte	0x04, 0x0f
        /*0012*/ 	.short	(.L_17 - .L_16)


	//   ....[0]....
	.align		4
.L_16:
        /*0014*/ 	.word	index@(vprintf)


	//----- nvinfo : EIATTR_MERCURY_ISA_VERSION
	.align		4
.L_17:
        /*0018*/ 	.byte	0x03, 0x5f
        /*001a*/ 	.short	0x0101


	//----- nvinfo : EIATTR_VRC_CTA_INIT_COUNT
	.align		4
        /*001c*/ 	.byte	0x02, 0x4a
	.zero		1
	.zero		1


	//----- nvinfo : EIATTR_SYSCALL_OFFSETS
	.align		4
        /*0020*/ 	.byte	0x04, 0x46
        /*0022*/ 	.short	(.L_19 - .L_18)


	//   ....[0]....
.L_18:
        /*0024*/ 	.word	0x00000080


	//----- nvinfo : EIATTR_EXIT_INSTR_OFFSETS
	.align		4
.L_19:
        /*0028*/ 	.byte	0x04, 0x1c
        /*002a*/ 	.short	(.L_21 - .L_20)


	//   ....[0]....
.L_20:
        /*002c*/ 	.word	0x00000090


	//----- nvinfo : EIATTR_SW_WAR
	.align		4
.L_21:
        /*0030*/ 	.byte	0x04, 0x36
        /*0032*/ 	.short	(.L_23 - .L_22)
.L_22:
        /*0034*/ 	.word	0x00000008
.L_23:


//--------------------- .nv.info._Z11firstKernalv --------------------------
	.section	.nv.info._Z11firstKernalv,"",@"SHT_CUDA_INFO"
	.sectionflags	@""
	.align	4


	//----- nvinfo : EIATTR_CUDA_API_VERSION
	.align		4
        /*0000*/ 	.byte	0x04, 0x37
        /*0002*/ 	.short	(.L_25 - .L_24)
.L_24:
        /*0004*/ 	.word	0x00000082


	//----- nvinfo : EIATTR_SPARSE_MMA_MASK
	.align		4
.L_25:
        /*0008*/ 	.byte	0x03, 0x50
        /*000a*/ 	.short	0x0000


	//----- nvinfo : EIATTR_MAXREG_COUNT
	.align		4
        /*000c*/ 	.byte	0x03, 0x1b
        /*000e*/ 	.short	0x00ff


	//----- nvinfo : EIATTR_EXTERNS
	.align		4
        /*0010*/ 	.byte	0x04, 0x0f
        /*0012*/ 	.short	(.L_27 - .L_26)


	//   ....[0]....
	.align		4
.L_26:
        /*0014*/ 	.word	index@(vprintf)


	//----- nvinfo : EIATTR_MERCURY_ISA_VERSION
	.align		4
.L_27:
        /*0018*/ 	.byte	0x03, 0x5f
        /*001a*/ 	.short	0x0101


	//----- nvinfo : EIATTR_VRC_CTA_INIT_COUNT
	.align		4
        /*001c*/ 	.byte	0x02, 0x4a
	.zero		1
	.zero		1


	//----- nvinfo : EIATTR_SYSCALL_OFFSETS
	.align		4
        /*0020*/ 	.byte	0x04, 0x46
        /*0022*/ 	.short	(.L_29 - .L_28)


	//   ....[0]....
.L_28:
        /*0024*/ 	.word	0x00000080


	//----- nvinfo : EIATTR_EXIT_INSTR_OFFSETS
	.align		4
.L_29:
        /*0028*/ 	.byte	0x04, 0x1c
        /*002a*/ 	.short	(.L_31 - .L_30)


	//   ....[0]....
.L_30:
        /*002c*/ 	.word	0x00000090


	//----- nvinfo : EIATTR_SW_WAR
	.align		4
.L_31:
        /*0030*/ 	.byte	0x04, 0x36
        /*0032*/ 	.short	(.L_33 - .L_32)
.L_32:
        /*0034*/ 	.word	0x00000008
.L_33:


//--------------------- .nv.callgraph             --------------------------
	.section	.nv.callgraph,"",@"SHT_CUDA_CALLGRAPH"
	.align	4
	.sectionentsize	8
	.align		4
        /*0000*/ 	.word	0x00000000
	.align		4
        /*0004*/ 	.word	0xffffffff
	.align		4
        /*0008*/ 	.word	index@(_Z12secondKernalv)
	.align		4
        /*000c*/ 	.word	index@(vprintf)
	.align		4
        /*0010*/ 	.word	index@(_Z11firstKernalv)
	.align		4
        /*0014*/ 	.word	index@(vprintf)
	.align		4
        /*0018*/ 	.word	0x00000000
	.align		4
        /*001c*/ 	.word	0xfffffffe
	.align		4
        /*0020*/ 	.word	0x00000000
	.align		4
        /*0024*/ 	.word	0xfffffffd
	.align		4
        /*0028*/ 	.word	0x00000000
	.align		4
        /*002c*/ 	.word	0xfffffffc


//--------------------- .nv.constant4             --------------------------
	.section	.nv.constant4,"a",@progbits
	.align	8
	.align		8
.nv.constant4:
        /*0000*/ 	.dword	vprintf
	.align		8
        /*0008*/ 	.dword	$str
	.align		8
        /*0010*/ 	.dword	$str$1


//--------------------- .text._Z12secondKernalv   --------------------------
	.section	.text._Z12secondKernalv,"ax",@progbits
	.align	128
        .global         _Z12secondKernalv
        .type           _Z12secondKernalv,@function
        .size           _Z12secondKernalv,(.L_x_4 - _Z12secondKernalv)
        .other          _Z12secondKernalv,@"STO_CUDA_ENTRY STV_DEFAULT"
_Z12secondKernalv:
.text._Z12secondKernalv:
[----:B------:R-:W0:Y:S01]  /*0000*/  LDC R1, c[0x0][0x37c] ;  /* 0x0000df00ff017b82 */ /* 0x000e220000000800 */
[----:B------:R-:W-:Y:S01]  /*0010*/  MOV R0, 0x0 ;  /* 0x0000000000007802 */ /* 0x000fe20000000f00 */
[----:B------:R-:W1:Y:S01]  /*0020*/  LDCU.64 UR4, c[0x4][0x10] ;  /* 0x01000200ff0477ac */ /* 0x000e620008000a00 */
[----:B------:R-:W-:-:S05]  /*0030*/  CS2R R6, SRZ ;  /* 0x0000000000067805 */ /* 0x000fca000001ff00 */
[----:B------:R2:W3:Y:S01]  /*0040*/  LDC.64 R2, c[0x4][R0] ;  /* 0x0100000000027b82 */ /* 0x0004e20000000a00 */
[----:B-1----:R-:W-:Y:S02]  /*0050*/  IMAD.U32 R4, RZ, RZ, UR4 ;  /* 0x00000004ff047e24 */ /* 0x002fe4000f8e00ff */
[----:B--2---:R-:W-:-:S07]  /*0060*/  IMAD.U32 R5, RZ, RZ, UR5 ;  /* 0x00000005ff057e24 */ /* 0x004fce000f8e00ff */
[----:B------:R-:W-:-:S07]  /*0070*/  LEPC R20, `(.L_x_0) ;  /* 0x000000001014794e */ /* 0x000fce0000000000 */
[----:B0--3--:R-:W-:Y:S05]  /*0080*/  CALL.ABS.NOINC R2 ;  /* 0x0000000002007343 */ /* 0x009fea0003c00000 */
.L_x_0:
[----:B------:R-:W-:Y:S05]  /*0090*/  EXIT ;  /* 0x000000000000794d */ /* 0x000fea0003800000 */
.L_x_1:
[----:B------:R-:W-:-:S00]  /*00a0*/  BRA `(.L_x_1) ;  /* 0xfffffffc00fc7947 */ /* 0x000fc0000383ffff */
[----:B------:R-:W-:-:S00]  /*00b0*/  NOP ;  /* 0x0000000000007918 */ /* 0x000fc00000000000 */
        /* <DEDUP_REMOVED lines=12> */
.L_x_4:


//--------------------- .text._Z11firstKernalv    --------------------------
	.section	.text._Z11firstKernalv,"ax",@progbits
	.align	128
        .global         _Z11firstKernalv
        .type           _Z11firstKernalv,@function
        .size           _Z11firstKernalv,(.L_x_5 - _Z11firstKernalv)
        .other          _Z11firstKernalv,@"STO_CUDA_ENTRY STV_DEFAULT"
_Z11firstKernalv:
.text._Z11firstKernalv:
        /* <DEDUP_REMOVED lines=9> */
.L_x_2:
[----:B------:R-:W-:Y:S05]  /*0090*/  EXIT ;  /* 0x000000000000794d */ /* 0x000fea0003800000 */
.L_x_3:
        /* <DEDUP_REMOVED lines=14> */
.L_x_5:


//--------------------- .nv.global.init           --------------------------
	.section	.nv.global.init,"aw",@progbits
.nv.global.init:
	.type		$str,@object
	.size		$str,($str$1 - $str)
$str:
        /*0000*/ 	.byte	0x46, 0x69, 0x72, 0x73, 0x74, 0x20, 0x6b, 0x65, 0x72, 0x6e, 0x61, 0x6c, 0x20, 0x72, 0x75, 0x6e
        /*0010*/ 	.byte	0x6e, 0x69, 0x6e, 0x67, 0x0a, 0x00
	.type		$str$1,@object
	.size		$str$1,(.L_1 - $str$1)
$str$1:
        /*0016*/ 	.byte	0x53, 0x65, 0x63, 0x6f, 0x6e, 0x64, 0x20, 0x6b, 0x65, 0x72, 0x6e, 0x61, 0x6c, 0x20, 0x72, 0x75
        /*0026*/ 	.byte	0x6e, 0x6e, 0x69, 0x6e, 0x67, 0x0a, 0x00
.L_1:


//--------------------- .nv.shared.reserved.0     --------------------------
	.section	.nv.shared.reserved.0,"aw",@nobits
	.weak		__nv_reservedSMEM_offset_0_alias
	.size		__nv_reservedSMEM_offset_0_alias, 0, 64
	.other		__nv_reservedSMEM_offset_0_alias,@"STO_CUDA_RESERVED_SHARED STV_DEFAULT"
__nv_reservedSMEM_offset_0_alias:
	.zero		0
	.zero		64


//--------------------- .nv.constant0._Z12secondKernalv --------------------------
	.section	.nv.constant0._Z12secondKernalv,"a",@progbits
	.sectionflags	@""
	.align	4
.nv.constant0._Z12secondKernalv:
	.zero		896


//--------------------- .nv.constant0._Z11firstKernalv --------------------------
	.section	.nv.constant0._Z11firstKernalv,"a",@progbits
	.sectionflags	@""
	.align	4
.nv.constant0._Z11firstKernalv:
	.zero		896


//--------------------- SYMBOLS --------------------------

	.type		.nv.reservedSmem.offset0,@object
	.size		.nv.reservedSmem.offset0,0x4
	.type		vprintf,@function
